	.headerflags	@"EF_CUDA_TEXMODE_UNIFIED EF_CUDA_64BIT_ADDRESS EF_CUDA_ACCELERATORS EF_CUDA_SM90 EF_CUDA_VIRTUAL_SM(EF_CUDA_SM90)"
	.elftype	@"ET_EXEC"


//--------------------- .nv.info                  --------------------------
	.section	.nv.info,"",@"SHT_CUDA_INFO"
	.align	4


	//----- nvinfo : EIATTR_REGCOUNT
	.align		4
        /*0000*/ 	.byte	0x04, 0x2f
        /*0002*/ 	.short	(.L_3 - .L_2)
	.align		4
.L_2:
        /*0004*/ 	.word	index@(triton_poi_fused__native_batch_norm_legit_no_training_add_relu_15)
        /*0008*/ 	.word	0x00000016


	//----- nvinfo : EIATTR_MIN_STACK_SIZE
	.align		4
.L_3:
        /*000c*/ 	.byte	0x04, 0x12
        /*000e*/ 	.short	(.L_5 - .L_4)
	.align		4
.L_4:
        /*0010*/ 	.word	index@(triton_poi_fused__native_batch_norm_legit_no_training_add_relu_15)
        /*0014*/ 	.word	0x00000000


	//----- nvinfo : EIATTR_FRAME_SIZE
	.align		4
.L_5:
        /*0018*/ 	.byte	0x04, 0x11
        /*001a*/ 	.short	(.L_7 - .L_6)
	.align		4
.L_6:
        /*001c*/ 	.word	index@(triton_poi_fused__native_batch_norm_legit_no_training_add_relu_15)
        /*0020*/ 	.word	0x00000000


	//----- nvinfo : EIATTR_MIN_STACK_SIZE
	.align		4
.L_7:
        /*0024*/ 	.byte	0x04, 0x12
        /*0026*/ 	.short	(.L_9 - .L_8)
	.align		4
.L_8:
        /*0028*/ 	.word	index@(triton_poi_fused__native_batch_norm_legit_no_training_add_relu_15)
        /*002c*/ 	.word	0x00000000
.L_9:


//--------------------- .nv.info.triton_poi_fused__native_batch_norm_legit_no_training_add_relu_15 --------------------------
	.section	.nv.info.triton_poi_fused__native_batch_norm_legit_no_training_add_relu_15,"",@"SHT_CUDA_INFO"
	.sectionflags	@""
	.align	4


	//----- nvinfo : EIATTR_CUDA_API_VERSION
	.align		4
        /*0000*/ 	.byte	0x04, 0x37
        /*0002*/ 	.short	(.L_11 - .L_10)
.L_10:
        /*0004*/ 	.word	0x0000007c


	//----- nvinfo : EIATTR_KPARAM_INFO
	.align		4
.L_11:
        /*0008*/ 	.byte	0x04, 0x17
        /*000a*/ 	.short	(.L_13 - .L_12)
.L_12:
        /*000c*/ 	.word	0x00000000
        /*0010*/ 	.short	0x0007
        /*0012*/ 	.short	0x0038
        /*0014*/ 	.byte	0x00, 0xf0, 0x11, 0x00


	//----- nvinfo : EIATTR_KPARAM_INFO
	.align		4
.L_13:
        /*0018*/ 	.byte	0x04, 0x17
        /*001a*/ 	.short	(.L_15 - .L_14)
.L_14:
        /*001c*/ 	.word	0x00000000
        /*0020*/ 	.short	0x0006
        /*0022*/ 	.short	0x0030
        /*0024*/ 	.byte	0x00, 0xf4, 0x21, 0x00


	//----- nvinfo : EIATTR_KPARAM_INFO
	.align		4
.L_15:
        /*0028*/ 	.byte	0x04, 0x17
        /*002a*/ 	.short	(.L_17 - .L_16)
.L_16:
        /*002c*/ 	.word	0x00000000
        /*0030*/ 	.short	0x0005
        /*0032*/ 	.short	0x0028
        /*0034*/ 	.byte	0x00, 0xf4, 0x21, 0x00


	//----- nvinfo : EIATTR_KPARAM_INFO
	.align		4
.L_17:
        /*0038*/ 	.byte	0x04, 0x17
        /*003a*/ 	.short	(.L_19 - .L_18)
.L_18:
        /*003c*/ 	.word	0x00000000
        /*0040*/ 	.short	0x0004
        /*0042*/ 	.short	0x0020
        /*0044*/ 	.byte	0x00, 0xf4, 0x21, 0x00


	//----- nvinfo : EIATTR_KPARAM_INFO
	.align		4
.L_19:
        /*0048*/ 	.byte	0x04, 0x17
        /*004a*/ 	.short	(.L_21 - .L_20)
.L_20:
        /*004c*/ 	.word	0x00000000
        /*0050*/ 	.short	0x0003
        /*0052*/ 	.short	0x0018
        /*0054*/ 	.byte	0x00, 0xf4, 0x21, 0x00


	//----- nvinfo : EIATTR_KPARAM_INFO
	.align		4
.L_21:
        /*0058*/ 	.byte	0x04, 0x17
        /*005a*/ 	.short	(.L_23 - .L_22)
.L_22:
        /*005c*/ 	.word	0x00000000
        /*0060*/ 	.short	0x0002
        /*0062*/ 	.short	0x0010
        /*0064*/ 	.byte	0x00, 0xf4, 0x21, 0x00


	//----- nvinfo : EIATTR_KPARAM_INFO
	.align		4
.L_23:
        /*0068*/ 	.byte	0x04, 0x17
        /*006a*/ 	.short	(.L_25 - .L_24)
.L_24:
        /*006c*/ 	.word	0x00000000
        /*0070*/ 	.short	0x0001
        /*0072*/ 	.short	0x0008
        /*0074*/ 	.byte	0x00, 0xf4, 0x21, 0x00


	//----- nvinfo : EIATTR_KPARAM_INFO
	.align		4
.L_25:
        /*0078*/ 	.byte	0x04, 0x17
        /*007a*/ 	.short	(.L_27 - .L_26)
.L_26:
        /*007c*/ 	.word	0x00000000
        /*0080*/ 	.short	0x0000
        /*0082*/ 	.short	0x0000
        /*0084*/ 	.byte	0x00, 0xf4, 0x21, 0x00


	//----- nvinfo : EIATTR_SPARSE_MMA_MASK
	.align		4
.L_27:
        /*0088*/ 	.byte	0x03, 0x50
        /*008a*/ 	.short	0x0000


	//----- nvinfo : EIATTR_MAXREG_COUNT
	.align		4
        /*008c*/ 	.byte	0x03, 0x1b
        /*008e*/ 	.short	0x00ff


	//----- nvinfo : EIATTR_EXIT_INSTR_OFFSETS
	.align		4
        /*0090*/ 	.byte	0x04, 0x1c
        /*0092*/ 	.short	(.L_29 - .L_28)


	//   ....[0]....
.L_28:
        /*0094*/ 	.word	0x00000370


	//   ....[1]....
        /*0098*/ 	.word	0x00000390


	//----- nvinfo : EIATTR_REQNTID
	.align		4
.L_29:
        /*009c*/ 	.byte	0x04, 0x10
        /*009e*/ 	.short	(.L_31 - .L_30)
.L_30:
        /*00a0*/ 	.word	0x00000080
        /*00a4*/ 	.word	0x00000001
        /*00a8*/ 	.word	0x00000001


	//----- nvinfo : EIATTR_CBANK_PARAM_SIZE
	.align		4
.L_31:
        /*00ac*/ 	.byte	0x03, 0x19
        /*00ae*/ 	.short	0x003c


	//----- nvinfo : EIATTR_PARAM_CBANK
	.align		4
        /*00b0*/ 	.byte	0x04, 0x0a
        /*00b2*/ 	.short	(.L_33 - .L_32)
	.align		4
.L_32:
        /*00b4*/ 	.word	index@(.nv.constant0.triton_poi_fused__native_batch_norm_legit_no_training_add_relu_15)
        /*00b8*/ 	.short	0x0210
        /*00ba*/ 	.short	0x003c


	//----- nvinfo : EIATTR_SW_WAR
	.align		4
.L_33:
        /*00bc*/ 	.byte	0x04, 0x36
        /*00be*/ 	.short	(.L_35 - .L_34)
.L_34:
        /*00c0*/ 	.word	0x00000008
.L_35:


//--------------------- .nv.callgraph             --------------------------
	.section	.nv.callgraph,"",@"SHT_CUDA_CALLGRAPH"
	.align	4
	.sectionentsize	8
	.align		4
        /*0000*/ 	.word	0x00000000
	.align		4
        /*0004*/ 	.word	0xffffffff
	.align		4
        /*0008*/ 	.word	0x00000000
	.align		4
        /*000c*/ 	.word	0xfffffffe
	.align		4
        /*0010*/ 	.word	0x00000000
	.align		4
        /*0014*/ 	.word	0xfffffffd
	.align		4
        /*0018*/ 	.word	0x00000000
	.align		4
        /*001c*/ 	.word	0xfffffffc


//--------------------- .nv.constant4             --------------------------
	.section	.nv.constant4,"a",@progbits
	.align	8
	.align		8
.nv.constant4:
        /*0000*/ 	.dword	_$_str
	.align		8
        /*0008*/ 	.dword	_$_str_$_2


//--------------------- .text.triton_poi_fused__native_batch_norm_legit_no_training_add_relu_15 --------------------------
	.section	.text.triton_poi_fused__native_batch_norm_legit_no_training_add_relu_15,"ax",@progbits
	.align	128
        .global         triton_poi_fused__native_batch_norm_legit_no_training_add_relu_15
        .type           triton_poi_fused__native_batch_norm_legit_no_training_add_relu_15,@function
        .size           triton_poi_fused__native_batch_norm_legit_no_training_add_relu_15,(.L_x_1 - triton_poi_fused__native_batch_norm_legit_no_training_add_relu_15)
        .other          triton_poi_fused__native_batch_norm_legit_no_training_add_relu_15,@"STO_CUDA_ENTRY STV_DEFAULT"
triton_poi_fused__native_batch_norm_legit_no_training_add_relu_15:
.text.triton_poi_fused__native_batch_norm_legit_no_training_add_relu_15:
[----:B------:R-:W0:Y:S01]  /*0000*/  LDC R1, c[0x0][0x28] ;  /* 0x00000a00ff017b82 */ /* 0x000e220000000800 */
[----:B------:R-:W1:Y:S07]  /*0010*/  S2R R0, SR_TID.X ;  /* 0x0000000000007919 */ /* 0x000e6e0000002100 */
[----:B------:R-:W2:Y:S01]  /*0020*/  LDC.64 R12, c[0x0][0x220] ;  /* 0x00008800ff0c7b82 */ /* 0x000ea20000000a00 */
[----:B------:R-:W-:Y:S01]  /*0030*/  ULDC.64 UR4, c[0x0][0x208] ;  /* 0x0000820000047ab9 */ /* 0x000fe20000000a00 */
[----:B------:R-:W3:Y:S06]  /*0040*/  S2R R3, SR_CTAID.X ;  /* 0x0000000000037919 */ /* 0x000eec0000002500 */
[----:B------:R-:W4:Y:S08]  /*0050*/  LDC.64 R8, c[0x0][0x210] ;  /* 0x00008400ff087b82 */ /* 0x000f300000000a00 */
[----:B------:R-:W5:Y:S08]  /*0060*/  LDC.64 R10, c[0x0][0x218] ;  /* 0x00008600ff0a7b82 */ /* 0x000f700000000a00 */
[----:B------:R-:W4:Y:S01]  /*0070*/  LDC.64 R14, c[0x0][0x228] ;  /* 0x00008a00ff0e7b82 */ /* 0x000f220000000a00 */
[----:B-1----:R-:W-:-:S07]  /*0080*/  LOP3.LUT R0, R0, 0x7f, RZ, 0xc0, !PT ;  /* 0x0000007f00007812 */ /* 0x002fce00078ec0ff */
[----:B------:R-:W1:Y:S01]  /*0090*/  LDC.64 R16, c[0x0][0x230] ;  /* 0x00008c00ff107b82 */ /* 0x000e620000000a00 */
[----:B---3--:R-:W-:Y:S02]  /*00a0*/  SHF.R.S32.HI R2, RZ, 0x18, R3 ;  /* 0x00000018ff027819 */ /* 0x008fe40000011403 */
[----:B------:R-:W-:Y:S02]  /*00b0*/  LEA R0, R3, R0, 0x7 ;  /* 0x0000000003007211 */ /* 0x000fe400078e38ff */
[----:B------:R-:W-:Y:S02]  /*00c0*/  SGXT R3, R2, 0x1 ;  /* 0x000000010203781a */ /* 0x000fe40000000200 */
[----:B------:R-:W-:Y:S02]  /*00d0*/  ISETP.GE.AND P0, PT, R0, 0x1200, PT ;  /* 0x000012000000780c */ /* 0x000fe40003f06270 */
[----:B------:R-:W-:-:S04]  /*00e0*/  LEA.HI R3, R3, R0, RZ, 0x4 ;  /* 0x0000000003037211 */ /* 0x000fc800078f20ff */
[----:B------:R-:W-:-:S05]  /*00f0*/  SHF.R.S32.HI R3, RZ, 0x4, R3 ;  /* 0x00000004ff037819 */ /* 0x000fca0000011403 */
[----:B------:R-:W-:-:S05]  /*0100*/  IMAD.HI R2, R3, 0x38e38e39, RZ ;  /* 0x38e38e3903027827 */ /* 0x000fca00078e02ff */
[----:B------:R-:W-:-:S04]  /*0110*/  SHF.R.U32.HI R5, RZ, 0x1f, R2 ;  /* 0x0000001fff057819 */ /* 0x000fc80000011602 */
[----:B------:R-:W-:Y:S02]  /*0120*/  LEA.HI.SX32 R2, R2, R5, 0x1c ;  /* 0x0000000502027211 */ /* 0x000fe400078fe2ff */
[----:B------:R-:W3:Y:S03]  /*0130*/  LDC.64 R4, c[0x0][0x238] ;  /* 0x00008e00ff047b82 */ /* 0x000ee60000000a00 */
[----:B------:R-:W-:Y:S01]  /*0140*/  IMAD R19, R2, -0x48, R3 ;  /* 0xffffffb802137824 */ /* 0x000fe200078e0203 */
[----:B------:R-:W-:-:S03]  /*0150*/  CS2R R2, SRZ ;  /* 0x0000000000027805 */ /* 0x000fc6000001ff00 */
[----:B--2---:R-:W-:-:S05]  /*0160*/  IMAD.WIDE R12, R19, 0x4, R12 ;  /* 0x00000004130c7825 */ /* 0x004fca00078e020c */
[----:B------:R2:W3:Y:S01]  /*0170*/  @!P0 LDG.E.EL R2, desc[UR4][R12.64] ;  /* 0x000000040c028981 */ /* 0x0004e2000c2e1900 */
[----:B------:R-:W-:Y:S01]  /*0180*/  CS2R R6, SRZ ;  /* 0x0000000000067805 */ /* 0x000fe2000001ff00 */
[----:B----4-:R-:W-:-:S04]  /*0190*/  IMAD.WIDE R8, R0, 0x4, R8 ;  /* 0x0000000400087825 */ /* 0x010fc800078e0208 */
[C---:B-----5:R-:W-:Y:S01]  /*01a0*/  IMAD.WIDE R10, R19.reuse, 0x4, R10 ;  /* 0x00000004130a7825 */ /* 0x060fe200078e020a */
[----:B------:R4:W5:Y:S03]  /*01b0*/  @!P0 LDG.E R3, desc[UR4][R8.64] ;  /* 0x0000000408038981 */ /* 0x000966000c1e1900 */
[C---:B0-2---:R-:W-:Y:S01]  /*01c0*/  IMAD.WIDE R12, R19.reuse, 0x4, R14 ;  /* 0x00000004130c7825 */ /* 0x045fe200078e020e */
[----:B------:R0:W5:Y:S03]  /*01d0*/  @!P0 LDG.E.EL R6, desc[UR4][R10.64] ;  /* 0x000000040a068981 */ /* 0x000166000c2e1900 */
[----:B-1----:R-:W-:Y:S01]  /*01e0*/  IMAD.WIDE R14, R19, 0x4, R16 ;  /* 0x00000004130e7825 */ /* 0x002fe200078e0210 */
[----:B------:R-:W-:Y:S01]  /*01f0*/  CS2R R16, SRZ ;  /* 0x0000000000107805 */ /* 0x000fe2000001ff00 */
[----:B------:R-:W2:Y:S01]  /*0200*/  @!P0 LDG.E.EL R7, desc[UR4][R12.64] ;  /* 0x000000040c078981 */ /* 0x000ea2000c2e1900 */
[----:B----4-:R-:W1:Y:S01]  /*0210*/  LDC.64 R8, c[0x0][0x240] ;  /* 0x00009000ff087b82 */ /* 0x010e620000000a00 */
[----:B---3--:R-:W-:-:S03]  /*0220*/  IMAD.WIDE R4, R0, 0x4, R4 ;  /* 0x0000000400047825 */ /* 0x008fc600078e0204 */
[----:B------:R-:W2:Y:S04]  /*0230*/  @!P0 LDG.E.EL R16, desc[UR4][R14.64] ;  /* 0x000000040e108981 */ /* 0x000ea8000c2e1900 */
[----:B------:R-:W3:Y:S01]  /*0240*/  @!P0 LDG.E R17, desc[UR4][R4.64] ;  /* 0x0000000404118981 */ /* 0x000ee2000c1e1900 */
[----:B0-----:R-:W-:Y:S01]  /*0250*/  HFMA2.MMA R11, -RZ, RZ, 1.625, 0 ;  /* 0x3e800000ff0b7435 */ /* 0x001fe200000001ff */
[----:B------:R-:W-:-:S04]  /*0260*/  FADD R2, R2, 9.9999997473787516356e-06 ;  /* 0x3727c5ac02027421 */ /* 0x000fc80000000000 */
[----:B------:R-:W0:Y:S01]  /*0270*/  MUFU.SQRT R10, R2 ;  /* 0x00000002000a7308 */ /* 0x000e220000002000 */
[----:B-----5:R-:W-:Y:S01]  /*0280*/  FADD R3, -R6, R3 ;  /* 0x0000000306037221 */ /* 0x020fe20000000100 */
[C---:B0-----:R-:W-:Y:S02]  /*0290*/  FSETP.GT.AND P1, PT, R10.reuse, 8.50705917302346158658e+37, PT ;  /* 0x7e8000000a00780b */ /* 0x041fe40003f24000 */
[----:B------:R-:W-:Y:S02]  /*02a0*/  FSETP.GEU.AND P2, PT, R10, 1.175494350822287508e-38, PT ;  /* 0x008000000a00780b */ /* 0x000fe40003f4e000 */
[----:B------:R-:W-:-:S09]  /*02b0*/  FSEL R11, R11, 1, P1 ;  /* 0x3f8000000b0b7808 */ /* 0x000fd20000800000 */
[----:B------:R-:W-:Y:S02]  /*02c0*/  @P1 FMUL R10, R10, 0.25 ;  /* 0x3e8000000a0a1820 */ /* 0x000fe40000400000 */
[----:B------:R-:W-:Y:S02]  /*02d0*/  @!P2 FMUL R11, R11, 16777216 ;  /* 0x4b8000000b0ba820 */ /* 0x000fe40000400000 */
[----:B------:R-:W-:-:S06]  /*02e0*/  @!P2 FMUL R10, R10, 16777216 ;  /* 0x4b8000000a0aa820 */ /* 0x000fcc0000400000 */
[----:B------:R-:W0:Y:S02]  /*02f0*/  MUFU.RCP R10, R10 ;  /* 0x0000000a000a7308 */ /* 0x000e240000001000 */
[----:B0-----:R-:W-:-:S04]  /*0300*/  FMUL R2, R10, R11 ;  /* 0x0000000b0a027220 */ /* 0x001fc80000400000 */
[----:B------:R-:W-:-:S04]  /*0310*/  FMUL R3, R3, R2 ;  /* 0x0000000203037220 */ /* 0x000fc80000400000 */
[----:B--2---:R-:W-:Y:S01]  /*0320*/  FFMA R16, R3, R7, R16 ;  /* 0x0000000703107223 */ /* 0x004fe20000000010 */
[----:B-1----:R-:W-:-:S04]  /*0330*/  IMAD.WIDE R2, R0, 0x4, R8 ;  /* 0x0000000400027825 */ /* 0x002fc800078e0208 */
[C---:B---3--:R-:W-:Y:S01]  /*0340*/  FADD R4, R16.reuse, R17 ;  /* 0x0000001110047221 */ /* 0x048fe20000000000 */
[----:B------:R-:W-:-:S04]  /*0350*/  FSETP.GEU.AND P1, PT, R16, -R17, PT ;  /* 0x800000111000720b */ /* 0x000fc80003f2e000 */
[----:B------:R-:W-:Y:S01]  /*0360*/  FSEL R5, R4, RZ, P1 ;  /* 0x000000ff04057208 */ /* 0x000fe20000800000 */
[----:B------:R-:W-:Y:S08]  /*0370*/  @P0 EXIT ;  /* 0x000000000000094d */ /* 0x000ff00003800000 */
[----:B------:R-:W-:Y:S01]  /*0380*/  STG.E desc[UR4][R2.64], R5 ;  /* 0x0000000502007986 */ /* 0x000fe2000c101904 */
[----:B------:R-:W-:Y:S05]  /*0390*/  EXIT ;  /* 0x000000000000794d */ /* 0x000fea0003800000 */
.L_x_0:
[----:B------:R-:W-:-:S00]  /*03a0*/  BRA `(.L_x_0) ;  /* 0xfffffffc00fc7947 */ /* 0x000fc0000383ffff */
[----:B------:R-:W-:-:S00]  /*03b0*/  NOP ;  /* 0x0000000000007918 */ /* 0x000fc00000000000 */
        /* <DEDUP_REMOVED lines=12> */
.L_x_1:


//--------------------- .nv.global.init           --------------------------
	.section	.nv.global.init,"aw",@progbits
.nv.global.init:
	.type		_$_str,@object
	.size		_$_str,(_$_str_$_2 - _$_str)
_$_str:
        /*0000*/ 	.byte	0x5f, 0x5f, 0x43, 0x55, 0x44, 0x41, 0x5f, 0x46, 0x54, 0x5a, 0x00
	.type		_$_str_$_2,@object
	.size		_$_str_$_2,(.L_1 - _$_str_$_2)
_$_str_$_2:
        /*000b*/ 	.byte	0x5f, 0x5f, 0x43, 0x55, 0x44, 0x41, 0x5f, 0x50, 0x52, 0x45, 0x43, 0x5f, 0x53, 0x51, 0x52, 0x54
        /*001b*/ 	.byte	0x00
.L_1:


//--------------------- .nv.constant0.triton_poi_fused__native_batch_norm_legit_no_training_add_relu_15 --------------------------
	.section	.nv.constant0.triton_poi_fused__native_batch_norm_legit_no_training_add_relu_15,"a",@progbits
	.sectionflags	@""
	.align	4
.nv.constant0.triton_poi_fused__native_batch_norm_legit_no_training_add_relu_15:
	.zero		588
